//
// Generated by NVIDIA NVVM Compiler
//
// Compiler Build ID: CL-36424714
// Cuda compilation tools, release 13.0, V13.0.88
// Based on NVVM 20.0.0
//

.version 9.0
.target sm_100
.address_size 64

	// .globl	_Z4myMMPfS_S_i

.visible .entry _Z4myMMPfS_S_i(
	.param .u64 .ptr .align 1 _Z4myMMPfS_S_i_param_0,
	.param .u64 .ptr .align 1 _Z4myMMPfS_S_i_param_1,
	.param .u64 .ptr .align 1 _Z4myMMPfS_S_i_param_2,
	.param .u32 _Z4myMMPfS_S_i_param_3
)
{
	.reg .pred 	%p<10>;
	.reg .b32 	%r<76>;
	.reg .b32 	%f<55>;
	.reg .b64 	%rd<54>;

	ld.param.u64 	%rd8, [_Z4myMMPfS_S_i_param_0];
	ld.param.u64 	%rd9, [_Z4myMMPfS_S_i_param_1];
	ld.param.u64 	%rd10, [_Z4myMMPfS_S_i_param_2];
	ld.param.u32 	%r43, [_Z4myMMPfS_S_i_param_3];
	cvta.to.global.u64 	%rd1, %rd10;
	cvta.to.global.u64 	%rd2, %rd9;
	mov.u32 	%r1, %ctaid.y;
	mov.u32 	%r2, %ntid.y;
	mul.lo.s32 	%r3, %r1, %r2;
	mov.u32 	%r4, %tid.y;
	add.s32 	%r5, %r3, %r4;
	mov.u32 	%r44, %ctaid.x;
	mov.u32 	%r45, %ntid.x;
	mov.u32 	%r46, %tid.x;
	mad.lo.s32 	%r6, %r44, %r45, %r46;
	max.s32 	%r47, %r5, %r6;
	setp.ge.s32 	%p1, %r47, %r43;
	@%p1 bra 	$L__BB0_12;
	cvta.to.global.u64 	%rd11, %rd8;
	mul.lo.s32 	%r7, %r43, %r6;
	add.s32 	%r49, %r7, %r5;
	mul.wide.s32 	%rd12, %r49, 4;
	add.s64 	%rd3, %rd11, %rd12;
	ld.global.f32 	%f52, [%rd3];
	and.b32  	%r8, %r43, 7;
	setp.lt.u32 	%p2, %r43, 8;
	mov.b32 	%r74, 0;
	@%p2 bra 	$L__BB0_4;
	and.b32  	%r74, %r43, 2147483640;
	neg.s32 	%r72, %r74;
	mul.wide.u32 	%rd13, %r2, %r1;
	cvt.u64.u32 	%rd14, %r4;
	add.s64 	%rd15, %rd13, %rd14;
	shl.b64 	%rd16, %rd15, 2;
	add.s64 	%rd53, %rd2, %rd16;
	shl.b32 	%r11, %r43, 3;
	mul.wide.u32 	%rd5, %r11, 4;
	mad.lo.s32 	%r71, %r43, 7, %r5;
	mad.lo.s32 	%r70, %r43, 6, %r5;
	mad.lo.s32 	%r69, %r43, 5, %r5;
	shl.b32 	%r50, %r43, 2;
	add.s32 	%r68, %r5, %r50;
	mad.lo.s32 	%r67, %r43, 3, %r5;
	shl.b32 	%r51, %r43, 1;
	add.s32 	%r66, %r5, %r51;
	add.s32 	%r52, %r4, %r43;
	add.s32 	%r64, %r52, %r3;
	mov.u32 	%r65, %r7;
$L__BB0_3:
	.pragma "nounroll";
	mul.wide.s32 	%rd17, %r65, 4;
	add.s64 	%rd18, %rd1, %rd17;
	ld.global.f32 	%f9, [%rd53];
	ld.global.f32 	%f10, [%rd18];
	fma.rn.f32 	%f11, %f9, %f10, %f52;
	st.global.f32 	[%rd3], %f11;
	mul.wide.u32 	%rd19, %r64, 4;
	add.s64 	%rd20, %rd2, %rd19;
	ld.global.f32 	%f12, [%rd20];
	ld.global.f32 	%f13, [%rd18+4];
	fma.rn.f32 	%f14, %f12, %f13, %f11;
	st.global.f32 	[%rd3], %f14;
	mul.wide.u32 	%rd21, %r66, 4;
	add.s64 	%rd22, %rd2, %rd21;
	ld.global.f32 	%f15, [%rd22];
	ld.global.f32 	%f16, [%rd18+8];
	fma.rn.f32 	%f17, %f15, %f16, %f14;
	st.global.f32 	[%rd3], %f17;
	mul.wide.u32 	%rd23, %r67, 4;
	add.s64 	%rd24, %rd2, %rd23;
	ld.global.f32 	%f18, [%rd24];
	ld.global.f32 	%f19, [%rd18+12];
	fma.rn.f32 	%f20, %f18, %f19, %f17;
	st.global.f32 	[%rd3], %f20;
	mul.wide.u32 	%rd25, %r68, 4;
	add.s64 	%rd26, %rd2, %rd25;
	ld.global.f32 	%f21, [%rd26];
	ld.global.f32 	%f22, [%rd18+16];
	fma.rn.f32 	%f23, %f21, %f22, %f20;
	st.global.f32 	[%rd3], %f23;
	mul.wide.u32 	%rd27, %r69, 4;
	add.s64 	%rd28, %rd2, %rd27;
	ld.global.f32 	%f24, [%rd28];
	ld.global.f32 	%f25, [%rd18+20];
	fma.rn.f32 	%f26, %f24, %f25, %f23;
	st.global.f32 	[%rd3], %f26;
	mul.wide.u32 	%rd29, %r70, 4;
	add.s64 	%rd30, %rd2, %rd29;
	ld.global.f32 	%f27, [%rd30];
	ld.global.f32 	%f28, [%rd18+24];
	fma.rn.f32 	%f29, %f27, %f28, %f26;
	st.global.f32 	[%rd3], %f29;
	mul.wide.u32 	%rd31, %r71, 4;
	add.s64 	%rd32, %rd2, %rd31;
	ld.global.f32 	%f30, [%rd32];
	ld.global.f32 	%f31, [%rd18+28];
	fma.rn.f32 	%f52, %f30, %f31, %f29;
	st.global.f32 	[%rd3], %f52;
	add.s32 	%r72, %r72, 8;
	add.s64 	%rd53, %rd53, %rd5;
	add.s32 	%r71, %r71, %r11;
	add.s32 	%r70, %r70, %r11;
	add.s32 	%r69, %r69, %r11;
	add.s32 	%r68, %r68, %r11;
	add.s32 	%r67, %r67, %r11;
	add.s32 	%r66, %r66, %r11;
	add.s32 	%r65, %r65, 8;
	add.s32 	%r64, %r64, %r11;
	setp.ne.s32 	%p3, %r72, 0;
	@%p3 bra 	$L__BB0_3;
$L__BB0_4:
	setp.eq.s32 	%p4, %r8, 0;
	@%p4 bra 	$L__BB0_12;
	and.b32  	%r38, %r43, 3;
	setp.lt.u32 	%p5, %r8, 4;
	@%p5 bra 	$L__BB0_7;
	mad.lo.s32 	%r53, %r74, %r43, %r5;
	add.s32 	%r54, %r74, %r7;
	mul.wide.u32 	%rd33, %r53, 4;
	add.s64 	%rd34, %rd2, %rd33;
	ld.global.f32 	%f32, [%rd34];
	mul.wide.s32 	%rd35, %r54, 4;
	add.s64 	%rd36, %rd1, %rd35;
	ld.global.f32 	%f33, [%rd36];
	fma.rn.f32 	%f34, %f32, %f33, %f52;
	st.global.f32 	[%rd3], %f34;
	add.s32 	%r55, %r53, %r43;
	mul.wide.u32 	%rd37, %r55, 4;
	add.s64 	%rd38, %rd2, %rd37;
	ld.global.f32 	%f35, [%rd38];
	ld.global.f32 	%f36, [%rd36+4];
	fma.rn.f32 	%f37, %f35, %f36, %f34;
	st.global.f32 	[%rd3], %f37;
	add.s32 	%r56, %r55, %r43;
	mul.wide.u32 	%rd39, %r56, 4;
	add.s64 	%rd40, %rd2, %rd39;
	ld.global.f32 	%f38, [%rd40];
	ld.global.f32 	%f39, [%rd36+8];
	fma.rn.f32 	%f40, %f38, %f39, %f37;
	st.global.f32 	[%rd3], %f40;
	add.s32 	%r57, %r56, %r43;
	mul.wide.u32 	%rd41, %r57, 4;
	add.s64 	%rd42, %rd2, %rd41;
	ld.global.f32 	%f41, [%rd42];
	ld.global.f32 	%f42, [%rd36+12];
	fma.rn.f32 	%f52, %f41, %f42, %f40;
	st.global.f32 	[%rd3], %f52;
	add.s32 	%r74, %r74, 4;
$L__BB0_7:
	setp.eq.s32 	%p6, %r38, 0;
	@%p6 bra 	$L__BB0_12;
	setp.eq.s32 	%p7, %r38, 1;
	@%p7 bra 	$L__BB0_10;
	mad.lo.s32 	%r58, %r74, %r43, %r5;
	add.s32 	%r59, %r74, %r7;
	mul.wide.u32 	%rd43, %r58, 4;
	add.s64 	%rd44, %rd2, %rd43;
	ld.global.f32 	%f43, [%rd44];
	mul.wide.s32 	%rd45, %r59, 4;
	add.s64 	%rd46, %rd1, %rd45;
	ld.global.f32 	%f44, [%rd46];
	fma.rn.f32 	%f45, %f43, %f44, %f52;
	st.global.f32 	[%rd3], %f45;
	add.s32 	%r60, %r58, %r43;
	mul.wide.u32 	%rd47, %r60, 4;
	add.s64 	%rd48, %rd2, %rd47;
	ld.global.f32 	%f46, [%rd48];
	ld.global.f32 	%f47, [%rd46+4];
	fma.rn.f32 	%f52, %f46, %f47, %f45;
	st.global.f32 	[%rd3], %f52;
	add.s32 	%r74, %r74, 2;
$L__BB0_10:
	and.b32  	%r61, %r43, 1;
	setp.eq.b32 	%p8, %r61, 1;
	not.pred 	%p9, %p8;
	@%p9 bra 	$L__BB0_12;
	mad.lo.s32 	%r62, %r74, %r43, %r5;
	add.s32 	%r63, %r74, %r7;
	mul.wide.u32 	%rd49, %r62, 4;
	add.s64 	%rd50, %rd2, %rd49;
	ld.global.f32 	%f48, [%rd50];
	mul.wide.s32 	%rd51, %r63, 4;
	add.s64 	%rd52, %rd1, %rd51;
	ld.global.f32 	%f49, [%rd52];
	fma.rn.f32 	%f50, %f48, %f49, %f52;
	st.global.f32 	[%rd3], %f50;
$L__BB0_12:
	ret;

}


// ===== COMPILED SASS (sm_100) =====

	.target	sm_100

	.elftype	@"ET_EXEC"


//--------------------- .note.nv.tkinfo           --------------------------
	.section	.note.nv.tkinfo,"",@"SHT_NOTE"
	.sectionflags	@"SHF_NOTE_NV_TKINFO"
	.tkinfo
        /*0018*/ 	.word	0x00000002
        /*0030*/ 	.string	""
        /*0030*/ 	.string	"ptxas"
        /*0030*/ 	.string	"Cuda compilation tools, release 13.0, V13.0.88"
        /*0030*/ 	.string	"Build cuda_13.0.r13.0/compiler.36424714_0"
        /*0030*/ 	.string	"-arch sm_100 -m 64 "



//--------------------- .note.nv.cuinfo           --------------------------
	.section	.note.nv.cuinfo,"",@"SHT_NOTE"
	.sectionflags	@"SHF_NOTE_NV_CUINFO"
        /*0018*/ 	.short	0x0002
        /*001a*/ 	.short	0x0064
        /*001c*/ 	.short	0x0082
	.zero		2


//--------------------- .nv.info                  --------------------------
	.section	.nv.info,"",@"SHT_CUDA_INFO"
	.align	4


	//----- nvinfo : EIATTR_REGCOUNT
	.align		4
        /*0000*/ 	.byte	0x04, 0x2f
        /*0002*/ 	.short	(.L_1 - .L_0)
	.align		4
.L_0:
        /*0004*/ 	.word	index@(_Z4myMMPfS_S_i)
        /*0008*/ 	.word	0x00000020


	//----- nvinfo : EIATTR_FRAME_SIZE
	.align		4
.L_1:
        /*000c*/ 	.byte	0x04, 0x11
        /*000e*/ 	.short	(.L_3 - .L_2)
	.align		4
.L_2:
        /*0010*/ 	.word	index@(_Z4myMMPfS_S_i)
        /*0014*/ 	.word	0x00000000


	//----- nvinfo : EIATTR_MIN_STACK_SIZE
	.align		4
.L_3:
        /*0018*/ 	.byte	0x04, 0x12
        /*001a*/ 	.short	(.L_5 - .L_4)
	.align		4
.L_4:
        /*001c*/ 	.word	index@(_Z4myMMPfS_S_i)
        /*0020*/ 	.word	0x00000000
.L_5:


//--------------------- .nv.compat                --------------------------
	.section	.nv.compat,"",@"SHT_CUDA_COMPAT_INFO"
	.align	4
        /*0000*/ 	.byte	0x02, 0x09, 0x00, 0x00, 0x02, 0x02, 0x01, 0x00, 0x02, 0x05, 0x05, 0x00, 0x03, 0x07, 0x01, 0x01
        /*0010*/ 	.byte	0x02, 0x03, 0x00, 0x00, 0x02, 0x06, 0x01, 0x00, 0x04, 0x0b, 0x08, 0x00, 0x09, 0x00, 0x00, 0x00
        /*0020*/ 	.byte	0x00, 0x00, 0x00, 0x00


//--------------------- .nv.info._Z4myMMPfS_S_i   --------------------------
	.section	.nv.info._Z4myMMPfS_S_i,"",@"SHT_CUDA_INFO"
	.sectionflags	@""
	.align	4


	//----- nvinfo : EIATTR_CUDA_API_VERSION
	.align		4
        /*0000*/ 	.byte	0x04, 0x37
        /*0002*/ 	.short	(.L_7 - .L_6)
.L_6:
        /*0004*/ 	.word	0x00000082


	//----- nvinfo : EIATTR_KPARAM_INFO
	.align		4
.L_7:
        /*0008*/ 	.byte	0x04, 0x17
        /*000a*/ 	.short	(.L_9 - .L_8)
.L_8:
        /*000c*/ 	.word	0x00000000
        /*0010*/ 	.short	0x0003
        /*0012*/ 	.short	0x0018
        /*0014*/ 	.byte	0x00, 0xf0, 0x11, 0x00


	//----- nvinfo : EIATTR_KPARAM_INFO
	.align		4
.L_9:
        /*0018*/ 	.byte	0x04, 0x17
        /*001a*/ 	.short	(.L_11 - .L_10)
.L_10:
        /*001c*/ 	.word	0x00000000
        /*0020*/ 	.short	0x0002
        /*0022*/ 	.short	0x0010
        /*0024*/ 	.byte	0x00, 0xf5, 0x21, 0x00


	//----- nvinfo : EIATTR_KPARAM_INFO
	.align		4
.L_11:
        /*0028*/ 	.byte	0x04, 0x17
        /*002a*/ 	.short	(.L_13 - .L_12)
.L_12:
        /*002c*/ 	.word	0x00000000
        /*0030*/ 	.short	0x0001
        /*0032*/ 	.short	0x0008
        /*0034*/ 	.byte	0x00, 0xf5, 0x21, 0x00


	//----- nvinfo : EIATTR_KPARAM_INFO
	.align		4
.L_13:
        /*0038*/ 	.byte	0x04, 0x17
        /*003a*/ 	.short	(.L_15 - .L_14)
.L_14:
        /*003c*/ 	.word	0x00000000
        /*0040*/ 	.short	0x0000
        /*0042*/ 	.short	0x0000
        /*0044*/ 	.byte	0x00, 0xf5, 0x21, 0x00


	//----- nvinfo : EIATTR_SPARSE_MMA_MASK
	.align		4
.L_15:
        /*0048*/ 	.byte	0x03, 0x50
        /*004a*/ 	.short	0x0000


	//----- nvinfo : EIATTR_MAXREG_COUNT
	.align		4
        /*004c*/ 	.byte	0x03, 0x1b
        /*004e*/ 	.short	0x00ff


	//----- nvinfo : EIATTR_MERCURY_ISA_VERSION
	.align		4
        /*0050*/ 	.byte	0x03, 0x5f
        /*0052*/ 	.short	0x0101


	//----- nvinfo : EIATTR_VRC_CTA_INIT_COUNT
	.align		4
        /*0054*/ 	.byte	0x02, 0x4a
	.zero		1
	.zero		1


	//----- nvinfo : EIATTR_EXIT_INSTR_OFFSETS
	.align		4
        /*0058*/ 	.byte	0x04, 0x1c
        /*005a*/ 	.short	(.L_17 - .L_16)


	//   ....[0]....
.L_16:
        /*005c*/ 	.word	0x000000d0


	//   ....[1]....
        /*0060*/ 	.word	0x000005f0


	//   ....[2]....
        /*0064*/ 	.word	0x00000810


	//   ....[3]....
        /*0068*/ 	.word	0x00000970


	//   ....[4]....
        /*006c*/ 	.word	0x00000a20


	//----- nvinfo : EIATTR_CBANK_PARAM_SIZE
	.align		4
.L_17:
        /*0070*/ 	.byte	0x03, 0x19
        /*0072*/ 	.short	0x001c


	//----- nvinfo : EIATTR_PARAM_CBANK
	.align		4
        /*0074*/ 	.byte	0x04, 0x0a
        /*0076*/ 	.short	(.L_19 - .L_18)
	.align		4
.L_18:
        /*0078*/ 	.word	index@(.nv.constant0._Z4myMMPfS_S_i)
        /*007c*/ 	.short	0x0380
        /*007e*/ 	.short	0x001c


	//----- nvinfo : EIATTR_SW_WAR
	.align		4
.L_19:
        /*0080*/ 	.byte	0x04, 0x36
        /*0082*/ 	.short	(.L_21 - .L_20)
.L_20:
        /*0084*/ 	.word	0x00000008
.L_21:


//--------------------- .nv.callgraph             --------------------------
	.section	.nv.callgraph,"",@"SHT_CUDA_CALLGRAPH"
	.align	4
	.sectionentsize	8
	.align		4
        /*0000*/ 	.word	0x00000000
	.align		4
        /*0004*/ 	.word	0xffffffff
	.align		4
        /*0008*/ 	.word	0x00000000
	.align		4
        /*000c*/ 	.word	0xfffffffe
	.align		4
        /*0010*/ 	.word	0x00000000
	.align		4
        /*0014*/ 	.word	0xfffffffd
	.align		4
        /*0018*/ 	.word	0x00000000
	.align		4
        /*001c*/ 	.word	0xfffffffc


//--------------------- .text._Z4myMMPfS_S_i      --------------------------
	.section	.text._Z4myMMPfS_S_i,"ax",@progbits
	.align	128
        .global         _Z4myMMPfS_S_i
        .type           _Z4myMMPfS_S_i,@function
        .size           _Z4myMMPfS_S_i,(.L_x_5 - _Z4myMMPfS_S_i)
        .other          _Z4myMMPfS_S_i,@"STO_CUDA_ENTRY STV_DEFAULT"
_Z4myMMPfS_S_i:
.text._Z4myMMPfS_S_i:
[----:B------:R-:W-:Y:S01]  /*0000*/  LDC R1, c[0x0][0x37c] ;  /* 0x0000df00ff017b82 */ /* 0x000fe20000000800 */
[----:B------:R-:W0:Y:S07]  /*0010*/  S2R R3, SR_TID.X ;  /* 0x0000000000037919 */ /* 0x000e2e0000002100 */
[----:B------:R-:W1:Y:S01]  /*0020*/  S2UR UR6, SR_CTAID.Y ;  /* 0x00000000000679c3 */ /* 0x000e620000002600 */
[----:B------:R-:W2:Y:S07]  /*0030*/  S2R R28, SR_TID.Y ;  /* 0x00000000001c7919 */ /* 0x000eae0000002200 */
[----:B------:R-:W1:Y:S08]  /*0040*/  LDC R7, c[0x0][0x364] ;  /* 0x0000d900ff077b82 */ /* 0x000e700000000800 */
[----:B------:R-:W0:Y:S08]  /*0050*/  S2UR UR4, SR_CTAID.X ;  /* 0x00000000000479c3 */ /* 0x000e300000002500 */
[----:B------:R-:W0:Y:S08]  /*0060*/  LDC R2, c[0x0][0x360] ;  /* 0x0000d800ff027b82 */ /* 0x000e300000000800 */
[----:B------:R-:W3:Y:S01]  /*0070*/  LDC R0, c[0x0][0x398] ;  /* 0x0000e600ff007b82 */ /* 0x000ee20000000800 */
[----:B-1----:R-:W-:-:S02]  /*0080*/  IMAD R9, R7, UR6, RZ ;  /* 0x0000000607097c24 */ /* 0x002fc4000f8e02ff */
[----:B0-----:R-:W-:-:S03]  /*0090*/  IMAD R2, R2, UR4, R3 ;  /* 0x0000000402027c24 */ /* 0x001fc6000f8e0203 */
[----:B--2---:R-:W-:-:S04]  /*00a0*/  IADD3 R3, PT, PT, R9, R28, RZ ;  /* 0x0000001c09037210 */ /* 0x004fc80007ffe0ff */
[----:B------:R-:W-:-:S04]  /*00b0*/  VIMNMX R5, PT, PT, R3, R2, !PT ;  /* 0x0000000203057248 */ /* 0x000fc80007fe0100 */
[----:B---3--:R-:W-:-:S13]  /*00c0*/  ISETP.GE.AND P0, PT, R5, R0, PT ;  /* 0x000000000500720c */ /* 0x008fda0003f06270 */
[----:B------:R-:W-:Y:S05]  /*00d0*/  @P0 EXIT ;  /* 0x000000000000094d */ /* 0x000fea0003800000 */
[----:B------:R-:W0:Y:S01]  /*00e0*/  LDC.64 R12, c[0x0][0x380] ;  /* 0x0000e000ff0c7b82 */ /* 0x000e220000000a00 */
[----:B------:R-:W1:Y:S01]  /*00f0*/  LDCU.64 UR4, c[0x0][0x358] ;  /* 0x00006b00ff0477ac */ /* 0x000e620008000a00 */
[----:B------:R-:W-:Y:S01]  /*0100*/  IMAD R2, R2, R0, RZ ;  /* 0x0000000002027224 */ /* 0x000fe200078e02ff */
[C---:B------:R-:W-:Y:S02]  /*0110*/  ISETP.GE.U32.AND P1, PT, R0.reuse, 0x8, PT ;  /* 0x000000080000780c */ /* 0x040fe40003f26070 */
[----:B------:R-:W-:Y:S02]  /*0120*/  LOP3.LUT R4, R0, 0x7, RZ, 0xc0, !PT ;  /* 0x0000000700047812 */ /* 0x000fe400078ec0ff */
[----:B------:R-:W-:Y:S02]  /*0130*/  IADD3 R5, PT, PT, R3, R2, RZ ;  /* 0x0000000203057210 */ /* 0x000fe40007ffe0ff */
[----:B------:R-:W-:-:S03]  /*0140*/  ISETP.NE.AND P0, PT, R4, RZ, PT ;  /* 0x000000ff0400720c */ /* 0x000fc60003f05270 */
[----:B0-----:R-:W-:-:S04]  /*0150*/  IMAD.WIDE R12, R5, 0x4, R12 ;  /* 0x00000004050c7825 */ /* 0x001fc800078e020c */
[----:B------:R-:W-:Y:S01]  /*0160*/  HFMA2 R5, -RZ, RZ, 0, 0 ;  /* 0x00000000ff057431 */ /* 0x000fe200000001ff */
[----:B-1----:R0:W5:Y:S01]  /*0170*/  LDG.E R21, desc[UR4][R12.64] ;  /* 0x000000040c157981 */ /* 0x002162000c1e1900 */
[----:B------:R-:W-:Y:S05]  /*0180*/  @!P1 BRA `(.L_x_0) ;  /* 0x0000000400189947 */ /* 0x000fea0003800000 */
[----:B------:R-:W1:Y:S01]  /*0190*/  LDCU.64 UR8, c[0x0][0x388] ;  /* 0x00007100ff0877ac */ /* 0x000e620008000a00 */
[----:B------:R-:W-:Y:S01]  /*01a0*/  MOV R29, RZ ;  /* 0x000000ff001d7202 */ /* 0x000fe20000000f00 */
[C---:B------:R-:W-:Y:S01]  /*01b0*/  IMAD R11, R0.reuse, 0x5, R3 ;  /* 0x00000005000b7824 */ /* 0x040fe200078e0203 */
[C---:B------:R-:W-:Y:S02]  /*01c0*/  LOP3.LUT R5, R0.reuse, 0x7ffffff8, RZ, 0xc0, !PT ;  /* 0x7ffffff800057812 */ /* 0x040fe400078ec0ff */
[C---:B------:R-:W-:Y:S01]  /*01d0*/  SHF.L.U32 R10, R0.reuse, 0x3, RZ ;  /* 0x00000003000a7819 */ /* 0x040fe200000006ff */
[----:B------:R-:W-:Y:S01]  /*01e0*/  IMAD.WIDE.U32 R6, R7, UR6, R28 ;  /* 0x0000000607067c25 */ /* 0x000fe2000f8e001c */
[----:B------:R-:W-:Y:S02]  /*01f0*/  IADD3 R28, PT, PT, R9, R0, R28 ;  /* 0x00000000091c7210 */ /* 0x000fe40007ffe01c */
[CC--:B------:R-:W-:Y:S01]  /*0200*/  LEA R27, R0.reuse, R3.reuse, 0x2 ;  /* 0x00000003001b7211 */ /* 0x0c0fe200078e10ff */
[C-C-:B------:R-:W-:Y:S01]  /*0210*/  IMAD R9, R0.reuse, 0x6, R3.reuse ;  /* 0x0000000600097824 */ /* 0x140fe200078e0203 */
[C---:B------:R-:W-:Y:S01]  /*0220*/  LEA R26, R0.reuse, R3, 0x1 ;  /* 0x00000003001a7211 */ /* 0x040fe200078e08ff */
[----:B------:R-:W-:Y:S01]  /*0230*/  IMAD R29, R0, 0x3, R3 ;  /* 0x00000003001d7824 */ /* 0x000fe200078e0203 */
[----:B------:R-:W-:-:S02]  /*0240*/  MOV R8, R2 ;  /* 0x0000000200087202 */ /* 0x000fc40000000f00 */
[----:B-1----:R-:W-:-:S04]  /*0250*/  LEA R14, P1, R6, UR8, 0x2 ;  /* 0x00000008060e7c11 */ /* 0x002fc8000f8210ff */
[----:B------:R-:W-:Y:S01]  /*0260*/  LEA.HI.X R15, R6, UR9, R7, 0x2, P1 ;  /* 0x00000009060f7c11 */ /* 0x000fe200088f1407 */
[----:B------:R-:W-:Y:S01]  /*0270*/  IMAD R7, R0, 0x7, R3 ;  /* 0x0000000700077824 */ /* 0x000fe200078e0203 */
[----:B------:R-:W-:-:S07]  /*0280*/  IADD3 R6, PT, PT, -R5, RZ, RZ ;  /* 0x000000ff05067210 */ /* 0x000fce0007ffe1ff */
.L_x_1:
[----:B-1----:R-:W1:Y:S01]  /*0290*/  LDC.64 R16, c[0x0][0x390] ;  /* 0x0000e400ff107b82 */ /* 0x002e620000000a00 */
[----:B------:R-:W2:Y:S07]  /*02a0*/  LDG.E R20, desc[UR4][R14.64] ;  /* 0x000000040e147981 */ /* 0x000eae000c1e1900 */
[----:B------:R-:W3:Y:S01]  /*02b0*/  LDC.64 R18, c[0x0][0x388] ;  /* 0x0000e200ff127b82 */ /* 0x000ee20000000a00 */
[----:B-1----:R-:W-:-:S05]  /*02c0*/  IMAD.WIDE R16, R8, 0x4, R16 ;  /* 0x0000000408107825 */ /* 0x002fca00078e0210 */
[----:B------:R-:W2:Y:S02]  /*02d0*/  LDG.E R22, desc[UR4][R16.64] ;  /* 0x0000000410167981 */ /* 0x000ea4000c1e1900 */
[----:B--2--5:R-:W-:Y:S01]  /*02e0*/  FFMA R23, R20, R22, R21 ;  /* 0x0000001614177223 */ /* 0x024fe20000000015 */
[----:B---3--:R-:W-:-:S04]  /*02f0*/  IMAD.WIDE.U32 R20, R28, 0x4, R18 ;  /* 0x000000041c147825 */ /* 0x008fc800078e0012 */
[----:B------:R1:W-:Y:S04]  /*0300*/  STG.E desc[UR4][R12.64], R23 ;  /* 0x000000170c007986 */ /* 0x0003e8000c101904 */
[----:B------:R-:W2:Y:S04]  /*0310*/  LDG.E R20, desc[UR4][R20.64] ;  /* 0x0000000414147981 */ /* 0x000ea8000c1e1900 */
[----:B------:R-:W2:Y:S02]  /*0320*/  LDG.E R22, desc[UR4][R16.64+0x4] ;  /* 0x0000040410167981 */ /* 0x000ea4000c1e1900 */
[----:B--2---:R-:W-:Y:S01]  /*0330*/  FFMA R25, R20, R22, R23 ;  /* 0x0000001614197223 */ /* 0x004fe20000000017 */
[----:B-1----:R-:W-:-:S04]  /*0340*/  IMAD.WIDE.U32 R22, R26, 0x4, R18 ;  /* 0x000000041a167825 */ /* 0x002fc800078e0012 */
        /* <DEDUP_REMOVED lines=19> */
[----:B------:R-:W-:-:S04]  /*0480*/  IMAD.WIDE.U32 R24, R9, 0x4, R18 ;  /* 0x0000000409187825 */ /* 0x000fc800078e0012 */
[----:B------:R1:W-:Y:S04]  /*0490*/  STG.E desc[UR4][R12.64], R22 ;  /* 0x000000160c007986 */ /* 0x0003e8000c101904 */
[----:B------:R-:W2:Y:S04]  /*04a0*/  LDG.E R25, desc[UR4][R24.64] ;  /* 0x0000000418197981 */ /* 0x000ea8000c1e1900 */
[----:B------:R-:W2:Y:S01]  /*04b0*/  LDG.E R21, desc[UR4][R16.64+0x18] ;  /* 0x0000180410157981 */ /* 0x000ea2000c1e1900 */
[----:B------:R-:W-:Y:S01]  /*04c0*/  IMAD.WIDE.U32 R18, R7, 0x4, R18 ;  /* 0x0000000407127825 */ /* 0x000fe200078e0012 */
[----:B------:R-:W-:-:S03]  /*04d0*/  IADD3 R6, PT, PT, R6, 0x8, RZ ;  /* 0x0000000806067810 */ /* 0x000fc60007ffe0ff */
[----:B--2---:R-:W-:-:S05]  /*04e0*/  FFMA R25, R25, R21, R22 ;  /* 0x0000001519197223 */ /* 0x004fca0000000016 */
[----:B------:R1:W-:Y:S04]  /*04f0*/  STG.E desc[UR4][R12.64], R25 ;  /* 0x000000190c007986 */ /* 0x0003e8000c101904 */
[----:B------:R-:W2:Y:S04]  /*0500*/  LDG.E R18, desc[UR4][R18.64] ;  /* 0x0000000412127981 */ /* 0x000ea8000c1e1900 */
[----:B------:R-:W2:Y:S01]  /*0510*/  LDG.E R21, desc[UR4][R16.64+0x1c] ;  /* 0x00001c0410157981 */ /* 0x000ea2000c1e1900 */
[----:B------:R-:W-:Y:S01]  /*0520*/  ISETP.NE.AND P1, PT, R6, RZ, PT ;  /* 0x000000ff0600720c */ /* 0x000fe20003f25270 */
[----:B------:R-:W-:Y:S01]  /*0530*/  IMAD.WIDE.U32 R14, R10, 0x4, R14 ;  /* 0x000000040a0e7825 */ /* 0x000fe200078e000e */
[----:B------:R-:W-:-:S02]  /*0540*/  IADD3 R8, PT, PT, R8, 0x8, RZ ;  /* 0x0000000808087810 */ /* 0x000fc40007ffe0ff */
[C---:B------:R-:W-:Y:S02]  /*0550*/  IADD3 R7, PT, PT, R10.reuse, R7, RZ ;  /* 0x000000070a077210 */ /* 0x040fe40007ffe0ff */
[C---:B------:R-:W-:Y:S02]  /*0560*/  IADD3 R9, PT, PT, R10.reuse, R9, RZ ;  /* 0x000000090a097210 */ /* 0x040fe40007ffe0ff */
[C---:B------:R-:W-:Y:S02]  /*0570*/  IADD3 R11, PT, PT, R10.reuse, R11, RZ ;  /* 0x0000000b0a0b7210 */ /* 0x040fe40007ffe0ff */
[C---:B------:R-:W-:Y:S02]  /*0580*/  IADD3 R27, PT, PT, R10.reuse, R27, RZ ;  /* 0x0000001b0a1b7210 */ /* 0x040fe40007ffe0ff */
[C---:B------:R-:W-:Y:S02]  /*0590*/  IADD3 R29, PT, PT, R10.reuse, R29, RZ ;  /* 0x0000001d0a1d7210 */ /* 0x040fe40007ffe0ff */
[----:B------:R-:W-:-:S02]  /*05a0*/  IADD3 R26, PT, PT, R10, R26, RZ ;  /* 0x0000001a0a1a7210 */ /* 0x000fc40007ffe0ff */
[----:B------:R-:W-:Y:S01]  /*05b0*/  IADD3 R28, PT, PT, R10, R28, RZ ;  /* 0x0000001c0a1c7210 */ /* 0x000fe20007ffe0ff */
[----:B--2---:R-:W-:-:S05]  /*05c0*/  FFMA R21, R18, R21, R25 ;  /* 0x0000001512157223 */ /* 0x004fca0000000019 */
[----:B------:R1:W-:Y:S01]  /*05d0*/  STG.E desc[UR4][R12.64], R21 ;  /* 0x000000150c007986 */ /* 0x0003e2000c101904 */
[----:B------:R-:W-:Y:S05]  /*05e0*/  @P1 BRA `(.L_x_1) ;  /* 0xfffffffc00281947 */ /* 0x000fea000383ffff */
.L_x_0:
[----:B------:R-:W-:Y:S05]  /*05f0*/  @!P0 EXIT ;  /* 0x000000000000894d */ /* 0x000fea0003800000 */
[----:B------:R-:W-:Y:S02]  /*0600*/  ISETP.GE.U32.AND P0, PT, R4, 0x4, PT ;  /* 0x000000040400780c */ /* 0x000fe40003f06070 */
[----:B------:R-:W-:-:S04]  /*0610*/  LOP3.LUT R18, R0, 0x3, RZ, 0xc0, !PT ;  /* 0x0000000300127812 */ /* 0x000fc800078ec0ff */
[----:B------:R-:W-:-:S07]  /*0620*/  ISETP.NE.AND P1, PT, R18, RZ, PT ;  /* 0x000000ff1200720c */ /* 0x000fce0003f25270 */
[----:B------:R-:W-:Y:S06]  /*0630*/  @!P0 BRA `(.L_x_2) ;  /* 0x0000000000748947 */ /* 0x000fec0003800000 */
[----:B------:R-:W2:Y:S01]  /*0640*/  LDC.64 R6, c[0x0][0x388] ;  /* 0x0000e200ff067b82 */ /* 0x000ea20000000a00 */
[----:B------:R-:W-:Y:S01]  /*0650*/  IMAD R15, R5, R0, R3 ;  /* 0x00000000050f7224 */ /* 0x000fe200078e0203 */
[----:B------:R-:W-:-:S06]  /*0660*/  IADD3 R17, PT, PT, R2, R5, RZ ;  /* 0x0000000502117210 */ /* 0x000fcc0007ffe0ff */
[----:B------:R-:W3:Y:S01]  /*0670*/  LDC.64 R8, c[0x0][0x390] ;  /* 0x0000e400ff087b82 */ /* 0x000ee20000000a00 */
[----:B--2---:R-:W-:-:S06]  /*0680*/  IMAD.WIDE.U32 R10, R15, 0x4, R6 ;  /* 0x000000040f0a7825 */ /* 0x004fcc00078e0006 */
[----:B------:R-:W1:Y:S01]  /*0690*/  LDG.E R10, desc[UR4][R10.64] ;  /* 0x000000040a0a7981 */ /* 0x000e62000c1e1900 */
[----:B---3--:R-:W-:-:S05]  /*06a0*/  IMAD.WIDE R8, R17, 0x4, R8 ;  /* 0x0000000411087825 */ /* 0x008fca00078e0208 */
[----:B------:R-:W1:Y:S01]  /*06b0*/  LDG.E R4, desc[UR4][R8.64] ;  /* 0x0000000408047981 */ /* 0x000e62000c1e1900 */
[----:B------:R-:W-:-:S05]  /*06c0*/  IADD3 R17, PT, PT, R15, R0, RZ ;  /* 0x000000000f117210 */ /* 0x000fca0007ffe0ff */
[----:B------:R-:W-:-:S04]  /*06d0*/  IMAD.WIDE.U32 R14, R17, 0x4, R6 ;  /* 0x00000004110e7825 */ /* 0x000fc800078e0006 */
[----:B-1---5:R-:W-:-:S05]  /*06e0*/  FFMA R21, R10, R4, R21 ;  /* 0x000000040a157223 */ /* 0x022fca0000000015 */
[----:B------:R1:W-:Y:S04]  /*06f0*/  STG.E desc[UR4][R12.64], R21 ;  /* 0x000000150c007986 */ /* 0x0003e8000c101904 */
[----:B------:R-:W2:Y:S04]  /*0700*/  LDG.E R14, desc[UR4][R14.64] ;  /* 0x000000040e0e7981 */ /* 0x000ea8000c1e1900 */
[----:B------:R-:W2:Y:S01]  /*0710*/  LDG.E R4, desc[UR4][R8.64+0x4] ;  /* 0x0000040408047981 */ /* 0x000ea2000c1e1900 */
[----:B------:R-:W-:-:S05]  /*0720*/  IADD3 R23, PT, PT, R17, R0, RZ ;  /* 0x0000000011177210 */ /* 0x000fca0007ffe0ff */
[----:B------:R-:W-:-:S04]  /*0730*/  IMAD.WIDE.U32 R16, R23, 0x4, R6 ;  /* 0x0000000417107825 */ /* 0x000fc800078e0006 */
[----:B--2---:R-:W-:-:S05]  /*0740*/  FFMA R19, R14, R4, R21 ;  /* 0x000000040e137223 */ /* 0x004fca0000000015 */
[----:B------:R2:W-:Y:S04]  /*0750*/  STG.E desc[UR4][R12.64], R19 ;  /* 0x000000130c007986 */ /* 0x0005e8000c101904 */
[----:B------:R-:W3:Y:S04]  /*0760*/  LDG.E R16, desc[UR4][R16.64] ;  /* 0x0000000410107981 */ /* 0x000ee8000c1e1900 */
[----:B------:R-:W3:Y:S01]  /*0770*/  LDG.E R4, desc[UR4][R8.64+0x8] ;  /* 0x0000080408047981 */ /* 0x000ee2000c1e1900 */
[----:B------:R-:W-:-:S05]  /*0780*/  IADD3 R23, PT, PT, R23, R0, RZ ;  /* 0x0000000017177210 */ /* 0x000fca0007ffe0ff */
[----:B------:R-:W-:-:S04]  /*0790*/  IMAD.WIDE.U32 R6, R23, 0x4, R6 ;  /* 0x0000000417067825 */ /* 0x000fc800078e0006 */
[----:B---3--:R-:W-:-:S05]  /*07a0*/  FFMA R11, R16, R4, R19 ;  /* 0x00000004100b7223 */ /* 0x008fca0000000013 */
[----:B------:R2:W-:Y:S04]  /*07b0*/  STG.E desc[UR4][R12.64], R11 ;  /* 0x0000000b0c007986 */ /* 0x0005e8000c101904 */
[----:B------:R-:W3:Y:S04]  /*07c0*/  LDG.E R6, desc[UR4][R6.64] ;  /* 0x0000000406067981 */ /* 0x000ee8000c1e1900 */
[----:B-1----:R-:W3:Y:S01]  /*07d0*/  LDG.E R21, desc[UR4][R8.64+0xc] ;  /* 0x00000c0408157981 */ /* 0x002ee2000c1e1900 */
[----:B------:R-:W-:Y:S01]  /*07e0*/  IADD3 R5, PT, PT, R5, 0x4, RZ ;  /* 0x0000000405057810 */ /* 0x000fe20007ffe0ff */
[----:B---3--:R-:W-:-:S05]  /*07f0*/  FFMA R21, R6, R21, R11 ;  /* 0x0000001506157223 */ /* 0x008fca000000000b */
[----:B------:R2:W-:Y:S02]  /*0800*/  STG.E desc[UR4][R12.64], R21 ;  /* 0x000000150c007986 */ /* 0x0005e4000c101904 */
.L_x_2:
[----:B------:R-:W-:Y:S05]  /*0810*/  @!P1 EXIT ;  /* 0x000000000000994d */ /* 0x000fea0003800000 */
[----:B------:R-:W-:Y:S02]  /*0820*/  ISETP.NE.AND P0, PT, R18, 0x1, PT ;  /* 0x000000011200780c */ /* 0x000fe40003f05270 */
[----:B------:R-:W-:-:S04]  /*0830*/  LOP3.LUT R4, R0, 0x1, RZ, 0xc0, !PT ;  /* 0x0000000100047812 */ /* 0x000fc800078ec0ff */
[----:B------:R-:W-:-:S07]  /*0840*/  ISETP.NE.U32.AND P1, PT, R4, 0x1, PT ;  /* 0x000000010400780c */ /* 0x000fce0003f25070 */
[----:B------:R-:W-:Y:S06]  /*0850*/  @!P0 BRA `(.L_x_3) ;  /* 0x0000000000448947 */ /* 0x000fec0003800000 */
[----:B------:R-:W2:Y:S01]  /*0860*/  LDC.64 R8, c[0x0][0x388] ;  /* 0x0000e200ff087b82 */ /* 0x000ea20000000a00 */
[----:B------:R-:W-:Y:S01]  /*0870*/  IMAD R15, R5, R0, R3 ;  /* 0x00000000050f7224 */ /* 0x000fe200078e0203 */
[----:B------:R-:W-:-:S06]  /*0880*/  IADD3 R17, PT, PT, R2, R5, RZ ;  /* 0x0000000502117210 */ /* 0x000fcc0007ffe0ff */
[----:B------:R-:W3:Y:S01]  /*0890*/  LDC.64 R6, c[0x0][0x390] ;  /* 0x0000e400ff067b82 */ /* 0x000ee20000000a00 */
[----:B--2---:R-:W-:-:S06]  /*08a0*/  IMAD.WIDE.U32 R10, R15, 0x4, R8 ;  /* 0x000000040f0a7825 */ /* 0x004fcc00078e0008 */
[----:B------:R-:W2:Y:S01]  /*08b0*/  LDG.E R10, desc[UR4][R10.64] ;  /* 0x000000040a0a7981 */ /* 0x000ea2000c1e1900 */
[----:B---3--:R-:W-:-:S05]  /*08c0*/  IMAD.WIDE R6, R17, 0x4, R6 ;  /* 0x0000000411067825 */ /* 0x008fca00078e0206 */
[----:B------:R-:W2:Y:S01]  /*08d0*/  LDG.E R4, desc[UR4][R6.64] ;  /* 0x0000000406047981 */ /* 0x000ea2000c1e1900 */
[----:B------:R-:W-:-:S05]  /*08e0*/  IADD3 R17, PT, PT, R15, R0, RZ ;  /* 0x000000000f117210 */ /* 0x000fca0007ffe0ff */
[----:B------:R-:W-:-:S04]  /*08f0*/  IMAD.WIDE.U32 R8, R17, 0x4, R8 ;  /* 0x0000000411087825 */ /* 0x000fc800078e0008 */
[----:B--2--5:R-:W-:-:S05]  /*0900*/  FFMA R15, R10, R4, R21 ;  /* 0x000000040a0f7223 */ /* 0x024fca0000000015 */
[----:B------:R3:W-:Y:S04]  /*0910*/  STG.E desc[UR4][R12.64], R15 ;  /* 0x0000000f0c007986 */ /* 0x0007e8000c101904 */
[----:B------:R-:W2:Y:S04]  /*0920*/  LDG.E R8, desc[UR4][R8.64] ;  /* 0x0000000408087981 */ /* 0x000ea8000c1e1900 */
[----:B-1----:R-:W2:Y:S01]  /*0930*/  LDG.E R21, desc[UR4][R6.64+0x4] ;  /* 0x0000040406157981 */ /* 0x002ea2000c1e1900 */
[----:B------:R-:W-:Y:S01]  /*0940*/  IADD3 R5, PT, PT, R5, 0x2, RZ ;  /* 0x0000000205057810 */ /* 0x000fe20007ffe0ff */
[----:B--2---:R-:W-:-:S05]  /*0950*/  FFMA R21, R8, R21, R15 ;  /* 0x0000001508157223 */ /* 0x004fca000000000f */
[----:B------:R3:W-:Y:S02]  /*0960*/  STG.E desc[UR4][R12.64], R21 ;  /* 0x000000150c007986 */ /* 0x0007e4000c101904 */
.L_x_3:
[----:B------:R-:W-:Y:S05]  /*0970*/  @P1 EXIT ;  /* 0x000000000000194d */ /* 0x000fea0003800000 */
[----:B------:R-:W4:Y:S01]  /*0980*/  LDC.64 R6, c[0x0][0x388] ;  /* 0x0000e200ff067b82 */ /* 0x000f220000000a00 */
[----:B------:R-:W-:Y:S01]  /*0990*/  IMAD R3, R5, R0, R3 ;  /* 0x0000000005037224 */ /* 0x000fe200078e0203 */
[----:B------:R-:W-:-:S06]  /*09a0*/  IADD3 R5, PT, PT, R2, R5, RZ ;  /* 0x0000000502057210 */ /* 0x000fcc0007ffe0ff */
[----:B------:R-:W0:Y:S01]  /*09b0*/  LDC.64 R8, c[0x0][0x390] ;  /* 0x0000e400ff087b82 */ /* 0x000e220000000a00 */
[----:B----4-:R-:W-:-:S06]  /*09c0*/  IMAD.WIDE.U32 R2, R3, 0x4, R6 ;  /* 0x0000000403027825 */ /* 0x010fcc00078e0006 */
[----:B------:R-:W1:Y:S01]  /*09d0*/  LDG.E R2, desc[UR4][R2.64] ;  /* 0x0000000402027981 */ /* 0x000e62000c1e1900 */
[----:B0-----:R-:W-:-:S06]  /*09e0*/  IMAD.WIDE R4, R5, 0x4, R8 ;  /* 0x0000000405047825 */ /* 0x001fcc00078e0208 */
[----:B------:R-:W1:Y:S02]  /*09f0*/  LDG.E R4, desc[UR4][R4.64] ;  /* 0x0000000404047981 */ /* 0x000e64000c1e1900 */
[----:B-123-5:R-:W-:-:S05]  /*0a00*/  FFMA R21, R2, R4, R21 ;  /* 0x0000000402157223 */ /* 0x02efca0000000015 */
[----:B------:R-:W-:Y:S01]  /*0a10*/  STG.E desc[UR4][R12.64], R21 ;  /* 0x000000150c007986 */ /* 0x000fe2000c101904 */
[----:B------:R-:W-:Y:S05]  /*0a20*/  EXIT ;  /* 0x000000000000794d */ /* 0x000fea0003800000 */
.L_x_4:
[----:B------:R-:W-:-:S00]  /*0a30*/  BRA `(.L_x_4) ;  /* 0xfffffffc00fc7947 */ /* 0x000fc0000383ffff */
[----:B------:R-:W-:-:S00]  /*0a40*/  NOP ;  /* 0x0000000000007918 */ /* 0x000fc00000000000 */
        /* <DEDUP_REMOVED lines=11> */
.L_x_5:


//--------------------- .nv.shared.reserved.0     --------------------------
	.section	.nv.shared.reserved.0,"aw",@nobits
	.weak		__nv_reservedSMEM_offset_0_alias
	.size		__nv_reservedSMEM_offset_0_alias, 0, 64
	.other		__nv_reservedSMEM_offset_0_alias,@"STO_CUDA_RESERVED_SHARED STV_DEFAULT"
__nv_reservedSMEM_offset_0_alias:
	.zero		0
	.zero		64


//--------------------- .nv.constant0._Z4myMMPfS_S_i --------------------------
	.section	.nv.constant0._Z4myMMPfS_S_i,"a",@progbits
	.sectionflags	@""
	.align	4
.nv.constant0._Z4myMMPfS_S_i:
	.zero		924


//--------------------- SYMBOLS --------------------------

	.type		.nv.reservedSmem.offset0,@object
	.size		.nv.reservedSmem.offset0,0x4
